//
// Generated by NVIDIA NVVM Compiler
//
// Compiler Build ID: CL-36424714
// Cuda compilation tools, release 13.0, V13.0.88
// Based on NVVM 20.0.0
//

.version 9.0
.target sm_100
.address_size 64

	// .globl	_Z15histogramKernelPcPjj

.visible .entry _Z15histogramKernelPcPjj(
	.param .u64 .ptr .align 1 _Z15histogramKernelPcPjj_param_0,
	.param .u64 .ptr .align 1 _Z15histogramKernelPcPjj_param_1,
	.param .u32 _Z15histogramKernelPcPjj_param_2
)
{
	.reg .pred 	%p<3>;
	.reg .b16 	%rs<4>;
	.reg .b32 	%r<7>;
	.reg .b64 	%rd<10>;

	ld.param.u64 	%rd1, [_Z15histogramKernelPcPjj_param_0];
	ld.param.u64 	%rd2, [_Z15histogramKernelPcPjj_param_1];
	ld.param.u32 	%r2, [_Z15histogramKernelPcPjj_param_2];
	mov.u32 	%r3, %ctaid.x;
	mov.u32 	%r4, %ntid.x;
	mov.u32 	%r5, %tid.x;
	mad.lo.s32 	%r1, %r3, %r4, %r5;
	setp.ge.u32 	%p1, %r1, %r2;
	@%p1 bra 	$L__BB0_3;
	cvta.to.global.u64 	%rd3, %rd1;
	cvt.s64.s32 	%rd4, %r1;
	add.s64 	%rd5, %rd3, %rd4;
	ld.global.u8 	%rs2, [%rd5];
	add.s16 	%rs1, %rs2, -97;
	and.b16  	%rs3, %rs1, 255;
	setp.gt.u16 	%p2, %rs3, 25;
	@%p2 bra 	$L__BB0_3;
	cvt.u64.u16 	%rd6, %rs1;
	and.b64  	%rd7, %rd6, 252;
	cvta.to.global.u64 	%rd8, %rd2;
	add.s64 	%rd9, %rd8, %rd7;
	atom.global.add.u32 	%r6, [%rd9], 1;
$L__BB0_3:
	ret;

}


// ===== COMPILED SASS (sm_100) =====

	.target	sm_100

	.elftype	@"ET_EXEC"


//--------------------- .note.nv.tkinfo           --------------------------
	.section	.note.nv.tkinfo,"",@"SHT_NOTE"
	.sectionflags	@"SHF_NOTE_NV_TKINFO"
	.tkinfo
        /*0018*/ 	.word	0x00000002
        /*0030*/ 	.string	""
        /*0030*/ 	.string	"ptxas"
        /*0030*/ 	.string	"Cuda compilation tools, release 13.0, V13.0.88"
        /*0030*/ 	.string	"Build cuda_13.0.r13.0/compiler.36424714_0"
        /*0030*/ 	.string	"-arch sm_100 -m 64 "



//--------------------- .note.nv.cuinfo           --------------------------
	.section	.note.nv.cuinfo,"",@"SHT_NOTE"
	.sectionflags	@"SHF_NOTE_NV_CUINFO"
        /*0018*/ 	.short	0x0002
        /*001a*/ 	.short	0x0064
        /*001c*/ 	.short	0x0082
	.zero		2


//--------------------- .nv.info                  --------------------------
	.section	.nv.info,"",@"SHT_CUDA_INFO"
	.align	4


	//----- nvinfo : EIATTR_REGCOUNT
	.align		4
        /*0000*/ 	.byte	0x04, 0x2f
        /*0002*/ 	.short	(.L_1 - .L_0)
	.align		4
.L_0:
        /*0004*/ 	.word	index@(_Z15histogramKernelPcPjj)
        /*0008*/ 	.word	0x00000008


	//----- nvinfo : EIATTR_FRAME_SIZE
	.align		4
.L_1:
        /*000c*/ 	.byte	0x04, 0x11
        /*000e*/ 	.short	(.L_3 - .L_2)
	.align		4
.L_2:
        /*0010*/ 	.word	index@(_Z15histogramKernelPcPjj)
        /*0014*/ 	.word	0x00000000


	//----- nvinfo : EIATTR_MIN_STACK_SIZE
	.align		4
.L_3:
        /*0018*/ 	.byte	0x04, 0x12
        /*001a*/ 	.short	(.L_5 - .L_4)
	.align		4
.L_4:
        /*001c*/ 	.word	index@(_Z15histogramKernelPcPjj)
        /*0020*/ 	.word	0x00000000
.L_5:


//--------------------- .nv.compat                --------------------------
	.section	.nv.compat,"",@"SHT_CUDA_COMPAT_INFO"
	.align	4
        /*0000*/ 	.byte	0x02, 0x09, 0x00, 0x00, 0x02, 0x02, 0x01, 0x00, 0x02, 0x05, 0x05, 0x00, 0x03, 0x07, 0x01, 0x01
        /*0010*/ 	.byte	0x02, 0x03, 0x00, 0x00, 0x02, 0x06, 0x01, 0x00, 0x04, 0x0b, 0x08, 0x00, 0x09, 0x00, 0x00, 0x00
        /*0020*/ 	.byte	0x00, 0x00, 0x00, 0x00


//--------------------- .nv.info._Z15histogramKernelPcPjj --------------------------
	.section	.nv.info._Z15histogramKernelPcPjj,"",@"SHT_CUDA_INFO"
	.sectionflags	@""
	.align	4


	//----- nvinfo : EIATTR_CUDA_API_VERSION
	.align		4
        /*0000*/ 	.byte	0x04, 0x37
        /*0002*/ 	.short	(.L_7 - .L_6)
.L_6:
        /*0004*/ 	.word	0x00000082


	//----- nvinfo : EIATTR_KPARAM_INFO
	.align		4
.L_7:
        /*0008*/ 	.byte	0x04, 0x17
        /*000a*/ 	.short	(.L_9 - .L_8)
.L_8:
        /*000c*/ 	.word	0x00000000
        /*0010*/ 	.short	0x0002
        /*0012*/ 	.short	0x0010
        /*0014*/ 	.byte	0x00, 0xf0, 0x11, 0x00


	//----- nvinfo : EIATTR_KPARAM_INFO
	.align		4
.L_9:
        /*0018*/ 	.byte	0x04, 0x17
        /*001a*/ 	.short	(.L_11 - .L_10)
.L_10:
        /*001c*/ 	.word	0x00000000
        /*0020*/ 	.short	0x0001
        /*0022*/ 	.short	0x0008
        /*0024*/ 	.byte	0x00, 0xf5, 0x21, 0x00


	//----- nvinfo : EIATTR_KPARAM_INFO
	.align		4
.L_11:
        /*0028*/ 	.byte	0x04, 0x17
        /*002a*/ 	.short	(.L_13 - .L_12)
.L_12:
        /*002c*/ 	.word	0x00000000
        /*0030*/ 	.short	0x0000
        /*0032*/ 	.short	0x0000
        /*0034*/ 	.byte	0x00, 0xf5, 0x21, 0x00


	//----- nvinfo : EIATTR_SPARSE_MMA_MASK
	.align		4
.L_13:
        /*0038*/ 	.byte	0x03, 0x50
        /*003a*/ 	.short	0x0000


	//----- nvinfo : EIATTR_MAXREG_COUNT
	.align		4
        /*003c*/ 	.byte	0x03, 0x1b
        /*003e*/ 	.short	0x00ff


	//----- nvinfo : EIATTR_MERCURY_ISA_VERSION
	.align		4
        /*0040*/ 	.byte	0x03, 0x5f
        /*0042*/ 	.short	0x0101


	//----- nvinfo : EIATTR_VRC_CTA_INIT_COUNT
	.align		4
        /*0044*/ 	.byte	0x02, 0x4a
	.zero		1
	.zero		1


	//----- nvinfo : EIATTR_EXIT_INSTR_OFFSETS
	.align		4
        /*0048*/ 	.byte	0x04, 0x1c
        /*004a*/ 	.short	(.L_15 - .L_14)


	//   ....[0]....
.L_14:
        /*004c*/ 	.word	0x00000070


	//   ....[1]....
        /*0050*/ 	.word	0x00000100


	//   ....[2]....
        /*0054*/ 	.word	0x00000170


	//----- nvinfo : EIATTR_CBANK_PARAM_SIZE
	.align		4
.L_15:
        /*0058*/ 	.byte	0x03, 0x19
        /*005a*/ 	.short	0x0014


	//----- nvinfo : EIATTR_PARAM_CBANK
	.align		4
        /*005c*/ 	.byte	0x04, 0x0a
        /*005e*/ 	.short	(.L_17 - .L_16)
	.align		4
.L_16:
        /*0060*/ 	.word	index@(.nv.constant0._Z15histogramKernelPcPjj)
        /*0064*/ 	.short	0x0380
        /*0066*/ 	.short	0x0014


	//----- nvinfo : EIATTR_SW_WAR
	.align		4
.L_17:
        /*0068*/ 	.byte	0x04, 0x36
        /*006a*/ 	.short	(.L_19 - .L_18)
.L_18:
        /*006c*/ 	.word	0x00000008
.L_19:


//--------------------- .nv.callgraph             --------------------------
	.section	.nv.callgraph,"",@"SHT_CUDA_CALLGRAPH"
	.align	4
	.sectionentsize	8
	.align		4
        /*0000*/ 	.word	0x00000000
	.align		4
        /*0004*/ 	.word	0xffffffff
	.align		4
        /*0008*/ 	.word	0x00000000
	.align		4
        /*000c*/ 	.word	0xfffffffe
	.align		4
        /*0010*/ 	.word	0x00000000
	.align		4
        /*0014*/ 	.word	0xfffffffd
	.align		4
        /*0018*/ 	.word	0x00000000
	.align		4
        /*001c*/ 	.word	0xfffffffc


//--------------------- .text._Z15histogramKernelPcPjj --------------------------
	.section	.text._Z15histogramKernelPcPjj,"ax",@progbits
	.align	128
        .global         _Z15histogramKernelPcPjj
        .type           _Z15histogramKernelPcPjj,@function
        .size           _Z15histogramKernelPcPjj,(.L_x_1 - _Z15histogramKernelPcPjj)
        .other          _Z15histogramKernelPcPjj,@"STO_CUDA_ENTRY STV_DEFAULT"
_Z15histogramKernelPcPjj:
.text._Z15histogramKernelPcPjj:
[----:B------:R-:W-:Y:S01]  /*0000*/  LDC R1, c[0x0][0x37c] ;  /* 0x0000df00ff017b82 */ /* 0x000fe20000000800 */
[----:B------:R-:W0:Y:S07]  /*0010*/  S2R R3, SR_TID.X ;  /* 0x0000000000037919 */ /* 0x000e2e0000002100 */
[----:B------:R-:W0:Y:S01]  /*0020*/  S2UR UR4, SR_CTAID.X ;  /* 0x00000000000479c3 */ /* 0x000e220000002500 */
[----:B------:R-:W1:Y:S07]  /*0030*/  LDCU UR5, c[0x0][0x390] ;  /* 0x00007200ff0577ac */ /* 0x000e6e0008000800 */
[----:B------:R-:W0:Y:S02]  /*0040*/  LDC R0, c[0x0][0x360] ;  /* 0x0000d800ff007b82 */ /* 0x000e240000000800 */
[----:B0-----:R-:W-:-:S05]  /*0050*/  IMAD R0, R0, UR4, R3 ;  /* 0x0000000400007c24 */ /* 0x001fca000f8e0203 */
[----:B-1----:R-:W-:-:S13]  /*0060*/  ISETP.GE.U32.AND P0, PT, R0, UR5, PT ;  /* 0x0000000500007c0c */ /* 0x002fda000bf06070 */
[----:B------:R-:W-:Y:S05]  /*0070*/  @P0 EXIT ;  /* 0x000000000000094d */ /* 0x000fea0003800000 */
[----:B------:R-:W0:Y:S01]  /*0080*/  LDCU.64 UR6, c[0x0][0x380] ;  /* 0x00007000ff0677ac */ /* 0x000e220008000a00 */
[----:B------:R-:W1:Y:S01]  /*0090*/  LDCU.64 UR4, c[0x0][0x358] ;  /* 0x00006b00ff0477ac */ /* 0x000e620008000a00 */
[----:B0-----:R-:W-:-:S04]  /*00a0*/  IADD3 R2, P0, PT, R0, UR6, RZ ;  /* 0x0000000600027c10 */ /* 0x001fc8000ff1e0ff */
[----:B------:R-:W-:-:S05]  /*00b0*/  LEA.HI.X.SX32 R3, R0, UR7, 0x1, P0 ;  /* 0x0000000700037c11 */ /* 0x000fca00080f0eff */
[----:B-1----:R-:W2:Y:S02]  /*00c0*/  LDG.E.U8 R2, desc[UR4][R2.64] ;  /* 0x0000000402027981 */ /* 0x002ea4000c1e1100 */
[----:B--2---:R-:W-:-:S05]  /*00d0*/  VIADD R0, R2, 0xffffff9f ;  /* 0xffffff9f02007836 */ /* 0x004fca0000000000 */
[----:B------:R-:W-:-:S04]  /*00e0*/  LOP3.LUT R4, R0, 0xff, RZ, 0xc0, !PT ;  /* 0x000000ff00047812 */ /* 0x000fc800078ec0ff */
[----:B------:R-:W-:-:S13]  /*00f0*/  ISETP.GT.U32.AND P0, PT, R4, 0x19, PT ;  /* 0x000000190400780c */ /* 0x000fda0003f04070 */
[----:B------:R-:W-:Y:S05]  /*0100*/  @P0 EXIT ;  /* 0x000000000000094d */ /* 0x000fea0003800000 */
[----:B------:R-:W0:Y:S01]  /*0110*/  LDCU.64 UR6, c[0x0][0x388] ;  /* 0x00007100ff0677ac */ /* 0x000e220008000a00 */
[----:B------:R-:W-:Y:S01]  /*0120*/  LOP3.LUT R0, R0, 0xfc, RZ, 0xc0, !PT ;  /* 0x000000fc00007812 */ /* 0x000fe200078ec0ff */
[----:B------:R-:W-:-:S03]  /*0130*/  IMAD.MOV.U32 R5, RZ, RZ, 0x1 ;  /* 0x00000001ff057424 */ /* 0x000fc600078e00ff */
[----:B0-----:R-:W-:-:S05]  /*0140*/  IADD3 R2, P0, PT, R0, UR6, RZ ;  /* 0x0000000600027c10 */ /* 0x001fca000ff1e0ff */
[----:B------:R-:W-:-:S05]  /*0150*/  IMAD.X R3, RZ, RZ, UR7, P0 ;  /* 0x00000007ff037e24 */ /* 0x000fca00080e06ff */
[----:B------:R-:W-:Y:S01]  /*0160*/  REDG.E.ADD.STRONG.GPU desc[UR4][R2.64], R5 ;  /* 0x000000050200798e */ /* 0x000fe2000c12e104 */
[----:B------:R-:W-:Y:S05]  /*0170*/  EXIT ;  /* 0x000000000000794d */ /* 0x000fea0003800000 */
.L_x_0:
[----:B------:R-:W-:-:S00]  /*0180*/  BRA `(.L_x_0) ;  /* 0xfffffffc00fc7947 */ /* 0x000fc0000383ffff */
[----:B------:R-:W-:-:S00]  /*0190*/  NOP ;  /* 0x0000000000007918 */ /* 0x000fc00000000000 */
        /* <DEDUP_REMOVED lines=14> */
.L_x_1:


//--------------------- .nv.shared.reserved.0     --------------------------
	.section	.nv.shared.reserved.0,"aw",@nobits
	.weak		__nv_reservedSMEM_offset_0_alias
	.size		__nv_reservedSMEM_offset_0_alias, 0, 64
	.other		__nv_reservedSMEM_offset_0_alias,@"STO_CUDA_RESERVED_SHARED STV_DEFAULT"
__nv_reservedSMEM_offset_0_alias:
	.zero		0
	.zero		64


//--------------------- .nv.constant0._Z15histogramKernelPcPjj --------------------------
	.section	.nv.constant0._Z15histogramKernelPcPjj,"a",@progbits
	.sectionflags	@""
	.align	4
.nv.constant0._Z15histogramKernelPcPjj:
	.zero		916


//--------------------- SYMBOLS --------------------------

	.type		.nv.reservedSmem.offset0,@object
	.size		.nv.reservedSmem.offset0,0x4
